//
// Generated by NVIDIA NVVM Compiler
//
// Compiler Build ID: CL-36424714
// Cuda compilation tools, release 13.0, V13.0.88
// Based on NVVM 20.0.0
//

.version 9.0
.target sm_100
.address_size 64

	// .globl	_Z9scheduleriPfS_P11Requirementii

.visible .entry _Z9scheduleriPfS_P11Requirementii(
	.param .u32 _Z9scheduleriPfS_P11Requirementii_param_0,
	.param .u64 .ptr .align 1 _Z9scheduleriPfS_P11Requirementii_param_1,
	.param .u64 .ptr .align 1 _Z9scheduleriPfS_P11Requirementii_param_2,
	.param .u64 .ptr .align 1 _Z9scheduleriPfS_P11Requirementii_param_3,
	.param .u32 _Z9scheduleriPfS_P11Requirementii_param_4,
	.param .u32 _Z9scheduleriPfS_P11Requirementii_param_5
)
{
	.reg .pred 	%p<10>;
	.reg .b32 	%r<36>;
	.reg .b32 	%f<6>;
	.reg .b64 	%rd<14>;

	ld.param.u32 	%r16, [_Z9scheduleriPfS_P11Requirementii_param_0];
	ld.param.u64 	%rd5, [_Z9scheduleriPfS_P11Requirementii_param_1];
	ld.param.u64 	%rd6, [_Z9scheduleriPfS_P11Requirementii_param_2];
	ld.param.u64 	%rd7, [_Z9scheduleriPfS_P11Requirementii_param_3];
	ld.param.u32 	%r17, [_Z9scheduleriPfS_P11Requirementii_param_4];
	ld.param.u32 	%r18, [_Z9scheduleriPfS_P11Requirementii_param_5];
	mul.lo.s32 	%r19, %r18, %r17;
	mov.u32 	%r20, %ctaid.x;
	mov.u32 	%r21, %ntid.x;
	mov.u32 	%r22, %tid.x;
	mad.lo.s32 	%r32, %r20, %r21, %r22;
	min.s32 	%r24, %r17, %r19;
	setp.le.s32 	%p1, %r24, %r32;
	@%p1 bra 	$L__BB0_11;
	cvta.to.global.u64 	%rd1, %rd7;
	cvta.to.global.u64 	%rd2, %rd6;
	cvta.to.global.u64 	%rd3, %rd5;
$L__BB0_2:
	mul.wide.s32 	%rd8, %r32, 20;
	add.s64 	%rd9, %rd1, %rd8;
	add.s64 	%rd4, %rd9, 8;
	ld.global.u32 	%r4, [%rd9+8];
	setp.eq.s32 	%p2, %r4, 0;
	@%p2 bra 	$L__BB0_11;
	ld.global.u32 	%r25, [%rd4+-8];
	setp.eq.s32 	%p3, %r25, 1;
	@%p3 bra 	$L__BB0_7;
	setp.ne.s32 	%p4, %r25, 0;
	@%p4 bra 	$L__BB0_10;
	ld.global.u32 	%r29, [%rd4+-4];
	ld.global.u32 	%r30, [%rd4+4];
	ld.global.u32 	%r31, [%rd4+8];
	mad.lo.s32 	%r33, %r31, %r29, %r30;
	mul.lo.s32 	%r6, %r4, %r29;
	setp.ge.s32 	%p7, %r33, %r16;
	@%p7 bra 	$L__BB0_10;
$L__BB0_6:
	mul.wide.s32 	%rd12, %r33, 4;
	add.s64 	%rd13, %rd3, %rd12;
	ld.global.f32 	%f4, [%rd13];
	add.f32 	%f5, %f4, 0f3F800000;
	st.global.f32 	[%rd13], %f5;
	add.s32 	%r33, %r33, %r6;
	setp.lt.s32 	%p8, %r33, %r16;
	@%p8 bra 	$L__BB0_6;
	bra.uni 	$L__BB0_10;
$L__BB0_7:
	ld.global.u32 	%r26, [%rd4+-4];
	ld.global.u32 	%r27, [%rd4+4];
	ld.global.u32 	%r28, [%rd4+8];
	mad.lo.s32 	%r34, %r28, %r26, %r27;
	mul.lo.s32 	%r10, %r4, %r26;
	setp.ge.s32 	%p5, %r34, %r16;
	@%p5 bra 	$L__BB0_10;
	mov.u32 	%r35, %r34;
$L__BB0_9:
	mul.wide.s32 	%rd10, %r35, 4;
	add.s64 	%rd11, %rd2, %rd10;
	ld.global.f32 	%f1, [%rd11];
	mov.f32 	%f2, 0f3F800000;
	sub.f32 	%f3, %f2, %f1;
	st.global.f32 	[%rd11], %f3;
	add.s32 	%r35, %r35, %r10;
	add.s32 	%r34, %r34, %r10;
	setp.lt.s32 	%p6, %r34, %r16;
	@%p6 bra 	$L__BB0_9;
$L__BB0_10:
	add.s32 	%r32, %r32, %r17;
	setp.lt.s32 	%p9, %r32, %r19;
	@%p9 bra 	$L__BB0_2;
$L__BB0_11:
	ret;

}


// ===== COMPILED SASS (sm_100) =====

	.target	sm_100

	.elftype	@"ET_EXEC"


//--------------------- .note.nv.tkinfo           --------------------------
	.section	.note.nv.tkinfo,"",@"SHT_NOTE"
	.sectionflags	@"SHF_NOTE_NV_TKINFO"
	.tkinfo
        /*0018*/ 	.word	0x00000002
        /*0030*/ 	.string	""
        /*0030*/ 	.string	"ptxas"
        /*0030*/ 	.string	"Cuda compilation tools, release 13.0, V13.0.88"
        /*0030*/ 	.string	"Build cuda_13.0.r13.0/compiler.36424714_0"
        /*0030*/ 	.string	"-arch sm_100 -m 64 "



//--------------------- .note.nv.cuinfo           --------------------------
	.section	.note.nv.cuinfo,"",@"SHT_NOTE"
	.sectionflags	@"SHF_NOTE_NV_CUINFO"
        /*0018*/ 	.short	0x0002
        /*001a*/ 	.short	0x0064
        /*001c*/ 	.short	0x0082
	.zero		2


//--------------------- .nv.info                  --------------------------
	.section	.nv.info,"",@"SHT_CUDA_INFO"
	.align	4


	//----- nvinfo : EIATTR_REGCOUNT
	.align		4
        /*0000*/ 	.byte	0x04, 0x2f
        /*0002*/ 	.short	(.L_1 - .L_0)
	.align		4
.L_0:
        /*0004*/ 	.word	index@(_Z9scheduleriPfS_P11Requirementii)
        /*0008*/ 	.word	0x00000010


	//----- nvinfo : EIATTR_FRAME_SIZE
	.align		4
.L_1:
        /*000c*/ 	.byte	0x04, 0x11
        /*000e*/ 	.short	(.L_3 - .L_2)
	.align		4
.L_2:
        /*0010*/ 	.word	index@(_Z9scheduleriPfS_P11Requirementii)
        /*0014*/ 	.word	0x00000000


	//----- nvinfo : EIATTR_MIN_STACK_SIZE
	.align		4
.L_3:
        /*0018*/ 	.byte	0x04, 0x12
        /*001a*/ 	.short	(.L_5 - .L_4)
	.align		4
.L_4:
        /*001c*/ 	.word	index@(_Z9scheduleriPfS_P11Requirementii)
        /*0020*/ 	.word	0x00000000
.L_5:


//--------------------- .nv.compat                --------------------------
	.section	.nv.compat,"",@"SHT_CUDA_COMPAT_INFO"
	.align	4
        /*0000*/ 	.byte	0x02, 0x09, 0x00, 0x00, 0x02, 0x02, 0x01, 0x00, 0x02, 0x05, 0x05, 0x00, 0x03, 0x07, 0x01, 0x01
        /*0010*/ 	.byte	0x02, 0x03, 0x00, 0x00, 0x02, 0x06, 0x01, 0x00, 0x04, 0x0b, 0x08, 0x00, 0x09, 0x00, 0x00, 0x00
        /*0020*/ 	.byte	0x00, 0x00, 0x00, 0x00


//--------------------- .nv.info._Z9scheduleriPfS_P11Requirementii --------------------------
	.section	.nv.info._Z9scheduleriPfS_P11Requirementii,"",@"SHT_CUDA_INFO"
	.sectionflags	@""
	.align	4


	//----- nvinfo : EIATTR_CUDA_API_VERSION
	.align		4
        /*0000*/ 	.byte	0x04, 0x37
        /*0002*/ 	.short	(.L_7 - .L_6)
.L_6:
        /*0004*/ 	.word	0x00000082


	//----- nvinfo : EIATTR_KPARAM_INFO
	.align		4
.L_7:
        /*0008*/ 	.byte	0x04, 0x17
        /*000a*/ 	.short	(.L_9 - .L_8)
.L_8:
        /*000c*/ 	.word	0x00000000
        /*0010*/ 	.short	0x0005
        /*0012*/ 	.short	0x0024
        /*0014*/ 	.byte	0x00, 0xf0, 0x11, 0x00


	//----- nvinfo : EIATTR_KPARAM_INFO
	.align		4
.L_9:
        /*0018*/ 	.byte	0x04, 0x17
        /*001a*/ 	.short	(.L_11 - .L_10)
.L_10:
        /*001c*/ 	.word	0x00000000
        /*0020*/ 	.short	0x0004
        /*0022*/ 	.short	0x0020
        /*0024*/ 	.byte	0x00, 0xf0, 0x11, 0x00


	//----- nvinfo : EIATTR_KPARAM_INFO
	.align		4
.L_11:
        /*0028*/ 	.byte	0x04, 0x17
        /*002a*/ 	.short	(.L_13 - .L_12)
.L_12:
        /*002c*/ 	.word	0x00000000
        /*0030*/ 	.short	0x0003
        /*0032*/ 	.short	0x0018
        /*0034*/ 	.byte	0x00, 0xf5, 0x21, 0x00


	//----- nvinfo : EIATTR_KPARAM_INFO
	.align		4
.L_13:
        /*0038*/ 	.byte	0x04, 0x17
        /*003a*/ 	.short	(.L_15 - .L_14)
.L_14:
        /*003c*/ 	.word	0x00000000
        /*0040*/ 	.short	0x0002
        /*0042*/ 	.short	0x0010
        /*0044*/ 	.byte	0x00, 0xf5, 0x21, 0x00


	//----- nvinfo : EIATTR_KPARAM_INFO
	.align		4
.L_15:
        /*0048*/ 	.byte	0x04, 0x17
        /*004a*/ 	.short	(.L_17 - .L_16)
.L_16:
        /*004c*/ 	.word	0x00000000
        /*0050*/ 	.short	0x0001
        /*0052*/ 	.short	0x0008
        /*0054*/ 	.byte	0x00, 0xf5, 0x21, 0x00


	//----- nvinfo : EIATTR_KPARAM_INFO
	.align		4
.L_17:
        /*0058*/ 	.byte	0x04, 0x17
        /*005a*/ 	.short	(.L_19 - .L_18)
.L_18:
        /*005c*/ 	.word	0x00000000
        /*0060*/ 	.short	0x0000
        /*0062*/ 	.short	0x0000
        /*0064*/ 	.byte	0x00, 0xf0, 0x11, 0x00


	//----- nvinfo : EIATTR_SPARSE_MMA_MASK
	.align		4
.L_19:
        /*0068*/ 	.byte	0x03, 0x50
        /*006a*/ 	.short	0x0000


	//----- nvinfo : EIATTR_MAXREG_COUNT
	.align		4
        /*006c*/ 	.byte	0x03, 0x1b
        /*006e*/ 	.short	0x00ff


	//----- nvinfo : EIATTR_MERCURY_ISA_VERSION
	.align		4
        /*0070*/ 	.byte	0x03, 0x5f
        /*0072*/ 	.short	0x0101


	//----- nvinfo : EIATTR_VRC_CTA_INIT_COUNT
	.align		4
        /*0074*/ 	.byte	0x02, 0x4a
	.zero		1
	.zero		1


	//----- nvinfo : EIATTR_EXIT_INSTR_OFFSETS
	.align		4
        /*0078*/ 	.byte	0x04, 0x1c
        /*007a*/ 	.short	(.L_21 - .L_20)


	//   ....[0]....
.L_20:
        /*007c*/ 	.word	0x000000a0


	//   ....[1]....
        /*0080*/ 	.word	0x00000140


	//   ....[2]....
        /*0084*/ 	.word	0x00000550


	//----- nvinfo : EIATTR_CRS_STACK_SIZE
	.align		4
.L_21:
        /*0088*/ 	.byte	0x04, 0x1e
        /*008a*/ 	.short	(.L_23 - .L_22)
.L_22:
        /*008c*/ 	.word	0x00000000


	//----- nvinfo : EIATTR_CBANK_PARAM_SIZE
	.align		4
.L_23:
        /*0090*/ 	.byte	0x03, 0x19
        /*0092*/ 	.short	0x0028


	//----- nvinfo : EIATTR_PARAM_CBANK
	.align		4
        /*0094*/ 	.byte	0x04, 0x0a
        /*0096*/ 	.short	(.L_25 - .L_24)
	.align		4
.L_24:
        /*0098*/ 	.word	index@(.nv.constant0._Z9scheduleriPfS_P11Requirementii)
        /*009c*/ 	.short	0x0380
        /*009e*/ 	.short	0x0028


	//----- nvinfo : EIATTR_SW_WAR
	.align		4
.L_25:
        /*00a0*/ 	.byte	0x04, 0x36
        /*00a2*/ 	.short	(.L_27 - .L_26)
.L_26:
        /*00a4*/ 	.word	0x00000008
.L_27:


//--------------------- .nv.callgraph             --------------------------
	.section	.nv.callgraph,"",@"SHT_CUDA_CALLGRAPH"
	.align	4
	.sectionentsize	8
	.align		4
        /*0000*/ 	.word	0x00000000
	.align		4
        /*0004*/ 	.word	0xffffffff
	.align		4
        /*0008*/ 	.word	0x00000000
	.align		4
        /*000c*/ 	.word	0xfffffffe
	.align		4
        /*0010*/ 	.word	0x00000000
	.align		4
        /*0014*/ 	.word	0xfffffffd
	.align		4
        /*0018*/ 	.word	0x00000000
	.align		4
        /*001c*/ 	.word	0xfffffffc


//--------------------- .text._Z9scheduleriPfS_P11Requirementii --------------------------
	.section	.text._Z9scheduleriPfS_P11Requirementii,"ax",@progbits
	.align	128
        .global         _Z9scheduleriPfS_P11Requirementii
        .type           _Z9scheduleriPfS_P11Requirementii,@function
        .size           _Z9scheduleriPfS_P11Requirementii,(.L_x_9 - _Z9scheduleriPfS_P11Requirementii)
        .other          _Z9scheduleriPfS_P11Requirementii,@"STO_CUDA_ENTRY STV_DEFAULT"
_Z9scheduleriPfS_P11Requirementii:
.text._Z9scheduleriPfS_P11Requirementii:
[----:B------:R-:W-:Y:S01]  /*0000*/  LDC R1, c[0x0][0x37c] ;  /* 0x0000df00ff017b82 */ /* 0x000fe20000000800 */
[----:B------:R-:W0:Y:S01]  /*0010*/  S2R R3, SR_TID.X ;  /* 0x0000000000037919 */ /* 0x000e220000002100 */
[----:B------:R-:W1:Y:S06]  /*0020*/  LDCU.64 UR6, c[0x0][0x3a0] ;  /* 0x00007400ff0677ac */ /* 0x000e6c0008000a00 */
[----:B------:R-:W0:Y:S08]  /*0030*/  S2UR UR8, SR_CTAID.X ;  /* 0x00000000000879c3 */ /* 0x000e300000002500 */
[----:B------:R-:W0:Y:S01]  /*0040*/  LDC R0, c[0x0][0x360] ;  /* 0x0000d800ff007b82 */ /* 0x000e220000000800 */
[----:B-1----:R-:W-:-:S04]  /*0050*/  UIMAD UR4, UR7, UR6, URZ ;  /* 0x00000006070472a4 */ /* 0x002fc8000f8e02ff */
[----:B------:R-:W-:-:S04]  /*0060*/  UISETP.LT.AND UP0, UPT, UR4, UR6, UPT ;  /* 0x000000060400728c */ /* 0x000fc8000bf01270 */
[----:B------:R-:W-:Y:S01]  /*0070*/  USEL UR5, UR4, UR6, UP0 ;  /* 0x0000000604057287 */ /* 0x000fe20008000000 */
[----:B0-----:R-:W-:-:S05]  /*0080*/  IMAD R0, R0, UR8, R3 ;  /* 0x0000000800007c24 */ /* 0x001fca000f8e0203 */
[----:B------:R-:W-:-:S13]  /*0090*/  ISETP.LT.AND P0, PT, R0, UR5, PT ;  /* 0x0000000500007c0c */ /* 0x000fda000bf01270 */
[----:B------:R-:W-:Y:S05]  /*00a0*/  @!P0 EXIT ;  /* 0x000000000000894d */ /* 0x000fea0003800000 */
[----:B------:R-:W0:Y:S02]  /*00b0*/  LDC.64 R8, c[0x0][0x358] ;  /* 0x0000d600ff087b82 */ /* 0x000e240000000a00 */
.L_x_7:
[----:B-1----:R-:W1:Y:S01]  /*00c0*/  LDC.64 R2, c[0x0][0x398] ;  /* 0x0000e600ff027b82 */ /* 0x002e620000000a00 */
[----:B0-----:R-:W-:Y:S01]  /*00d0*/  R2UR UR6, R8 ;  /* 0x00000000080672ca */ /* 0x001fe200000e0000 */
[----:B------:R-:W0:Y:S01]  /*00e0*/  LDCU UR5, c[0x0][0x3a0] ;  /* 0x00007400ff0577ac */ /* 0x000e220008000800 */
[----:B------:R-:W-:Y:S01]  /*00f0*/  R2UR UR7, R9 ;  /* 0x00000000090772ca */ /* 0x000fe200000e0000 */
[----:B-1----:R-:W-:-:S12]  /*0100*/  IMAD.WIDE R2, R0, 0x14, R2 ;  /* 0x0000001400027825 */ /* 0x002fd800078e0202 */
[----:B------:R-:W2:Y:S01]  /*0110*/  LDG.E R7, desc[UR6][R2.64+0x8] ;  /* 0x0000080602077981 */ /* 0x000ea2000c1e1900 */
[----:B0-----:R-:W-:Y:S01]  /*0120*/  VIADD R0, R0, UR5 ;  /* 0x0000000500007c36 */ /* 0x001fe20008000000 */
[----:B--2---:R-:W-:-:S13]  /*0130*/  ISETP.NE.AND P0, PT, R7, RZ, PT ;  /* 0x000000ff0700720c */ /* 0x004fda0003f05270 */
[----:B------:R-:W-:Y:S05]  /*0140*/  @!P0 EXIT ;  /* 0x000000000000894d */ /* 0x000fea0003800000 */
[----:B------:R-:W-:Y:S02]  /*0150*/  R2UR UR6, R8 ;  /* 0x00000000080672ca */ /* 0x000fe400000e0000 */
[----:B------:R-:W-:-:S13]  /*0160*/  R2UR UR7, R9 ;  /* 0x00000000090772ca */ /* 0x000fda00000e0000 */
[----:B------:R-:W2:Y:S01]  /*0170*/  LDG.E R4, desc[UR6][R2.64] ;  /* 0x0000000602047981 */ /* 0x000ea2000c1e1900 */
[----:B------:R-:W-:Y:S01]  /*0180*/  BSSY.RECONVERGENT B0, `(.L_x_0) ;  /* 0x000003b000007945 */ /* 0x000fe20003800200 */
[----:B------:R-:W-:Y:S02]  /*0190*/  ISETP.GE.AND P0, PT, R0, UR4, PT ;  /* 0x0000000400007c0c */ /* 0x000fe4000bf06270 */
[----:B--2---:R-:W-:-:S13]  /*01a0*/  ISETP.NE.AND P1, PT, R4, 0x1, PT ;  /* 0x000000010400780c */ /* 0x004fda0003f25270 */
[----:B------:R-:W-:Y:S05]  /*01b0*/  @!P1 BRA `(.L_x_1) ;  /* 0x0000000000749947 */ /* 0x000fea0003800000 */
[----:B------:R-:W-:Y:S01]  /*01c0*/  ISETP.NE.AND P1, PT, R4, RZ, PT ;  /* 0x000000ff0400720c */ /* 0x000fe20003f25270 */
[----:B------:R-:W-:-:S12]  /*01d0*/  BSSY.RECONVERGENT B1, `(.L_x_2) ;  /* 0x000001a000017945 */ /* 0x000fd80003800200 */
[----:B------:R-:W-:Y:S05]  /*01e0*/  @P1 BRA `(.L_x_3) ;  /* 0x0000000000601947 */ /* 0x000fea0003800000 */
[C---:B------:R-:W-:Y:S01]  /*01f0*/  R2UR UR6, R8.reuse ;  /* 0x00000000080672ca */ /* 0x040fe200000e0000 */
[----:B------:R-:W0:Y:S01]  /*0200*/  LDC R11, c[0x0][0x380] ;  /* 0x0000e000ff0b7b82 */ /* 0x000e220000000800 */
[C---:B------:R-:W-:Y:S02]  /*0210*/  R2UR UR7, R9.reuse ;  /* 0x00000000090772ca */ /* 0x040fe400000e0000 */
[C---:B------:R-:W-:Y:S02]  /*0220*/  R2UR UR8, R8.reuse ;  /* 0x00000000080872ca */ /* 0x040fe400000e0000 */
[C---:B------:R-:W-:Y:S02]  /*0230*/  R2UR UR9, R9.reuse ;  /* 0x00000000090972ca */ /* 0x040fe400000e0000 */
[----:B------:R-:W-:Y:S02]  /*0240*/  R2UR UR10, R8 ;  /* 0x00000000080a72ca */ /* 0x000fe400000e0000 */
[----:B------:R-:W-:-:S05]  /*0250*/  R2UR UR11, R9 ;  /* 0x00000000090b72ca */ /* 0x000fca00000e0000 */
[----:B------:R-:W2:Y:S04]  /*0260*/  LDG.E R4, desc[UR6][R2.64+0x4] ;  /* 0x0000040602047981 */ /* 0x000ea8000c1e1900 */
[----:B------:R-:W3:Y:S04]  /*0270*/  LDG.E R5, desc[UR8][R2.64+0xc] ;  /* 0x00000c0802057981 */ /* 0x000ee8000c1e1900 */
[----:B------:R-:W3:Y:S01]  /*0280*/  LDG.E R6, desc[UR10][R2.64+0x10] ;  /* 0x0000100a02067981 */ /* 0x000ee2000c1e1900 */
[----:B--2---:R-:W-:Y:S02]  /*0290*/  IMAD R13, R7, R4, RZ ;  /* 0x00000004070d7224 */ /* 0x004fe400078e02ff */
[----:B---3--:R-:W-:-:S05]  /*02a0*/  IMAD R6, R4, R6, R5 ;  /* 0x0000000604067224 */ /* 0x008fca00078e0205 */
[----:B0-----:R-:W-:-:S13]  /*02b0*/  ISETP.GE.AND P1, PT, R6, R11, PT ;  /* 0x0000000b0600720c */ /* 0x001fda0003f26270 */
[----:B------:R-:W-:Y:S05]  /*02c0*/  @P1 BRA `(.L_x_3) ;  /* 0x0000000000281947 */ /* 0x000fea0003800000 */
[----:B------:R-:W0:Y:S02]  /*02d0*/  LDC.64 R4, c[0x0][0x388] ;  /* 0x0000e200ff047b82 */ /* 0x000e240000000a00 */
.L_x_4:
[----:B------:R-:W-:Y:S01]  /*02e0*/  R2UR UR6, R8 ;  /* 0x00000000080672ca */ /* 0x000fe200000e0000 */
[----:B01----:R-:W-:Y:S01]  /*02f0*/  IMAD.WIDE R2, R6, 0x4, R4 ;  /* 0x0000000406027825 */ /* 0x003fe200078e0204 */
[----:B------:R-:W-:-:S13]  /*0300*/  R2UR UR7, R9 ;  /* 0x00000000090772ca */ /* 0x000fda00000e0000 */
[----:B------:R-:W2:Y:S01]  /*0310*/  LDG.E R7, desc[UR6][R2.64] ;  /* 0x0000000602077981 */ /* 0x000ea2000c1e1900 */
[----:B------:R-:W-:-:S05]  /*0320*/  IMAD.IADD R6, R13, 0x1, R6 ;  /* 0x000000010d067824 */ /* 0x000fca00078e0206 */
[----:B------:R-:W-:Y:S01]  /*0330*/  ISETP.GE.AND P1, PT, R6, R11, PT ;  /* 0x0000000b0600720c */ /* 0x000fe20003f26270 */
[----:B--2---:R-:W-:-:S05]  /*0340*/  FADD R7, R7, 1 ;  /* 0x3f80000007077421 */ /* 0x004fca0000000000 */
[----:B------:R1:W-:Y:S07]  /*0350*/  STG.E desc[UR6][R2.64], R7 ;  /* 0x0000000702007986 */ /* 0x0003ee000c101906 */
[----:B------:R-:W-:Y:S05]  /*0360*/  @!P1 BRA `(.L_x_4) ;  /* 0xfffffffc00dc9947 */ /* 0x000fea000383ffff */
.L_x_3:
[----:B------:R-:W-:Y:S05]  /*0370*/  BSYNC.RECONVERGENT B1 ;  /* 0x0000000000017941 */ /* 0x000fea0003800200 */
.L_x_2:
[----:B------:R-:W-:Y:S05]  /*0380*/  BRA `(.L_x_5) ;  /* 0x0000000000687947 */ /* 0x000fea0003800000 */
.L_x_1:
        /* <DEDUP_REMOVED lines=14> */
[----:B------:R-:W0:Y:S01]  /*0470*/  LDC.64 R4, c[0x0][0x390] ;  /* 0x0000e400ff047b82 */ /* 0x000e220000000a00 */
[----:B------:R-:W-:-:S07]  /*0480*/  IMAD.MOV.U32 R7, RZ, RZ, R6 ;  /* 0x000000ffff077224 */ /* 0x000fce00078e0006 */
.L_x_6:
[----:B------:R-:W-:Y:S01]  /*0490*/  R2UR UR6, R8 ;  /* 0x00000000080672ca */ /* 0x000fe200000e0000 */
[----:B01----:R-:W-:Y:S01]  /*04a0*/  IMAD.WIDE R2, R7, 0x4, R4 ;  /* 0x0000000407027825 */ /* 0x003fe200078e0204 */
[----:B------:R-:W-:-:S13]  /*04b0*/  R2UR UR7, R9 ;  /* 0x00000000090772ca */ /* 0x000fda00000e0000 */
[----:B------:R-:W2:Y:S01]  /*04c0*/  LDG.E R10, desc[UR6][R2.64] ;  /* 0x00000006020a7981 */ /* 0x000ea2000c1e1900 */
[C---:B------:R-:W-:Y:S02]  /*04d0*/  IMAD.IADD R6, R12.reuse, 0x1, R6 ;  /* 0x000000010c067824 */ /* 0x040fe400078e0206 */
[----:B------:R-:W-:-:S03]  /*04e0*/  IMAD.IADD R7, R12, 0x1, R7 ;  /* 0x000000010c077824 */ /* 0x000fc600078e0207 */
[----:B------:R-:W-:Y:S01]  /*04f0*/  ISETP.GE.AND P1, PT, R6, R13, PT ;  /* 0x0000000d0600720c */ /* 0x000fe20003f26270 */
[----:B--2---:R-:W-:-:S05]  /*0500*/  FADD R11, -R10, 1 ;  /* 0x3f8000000a0b7421 */ /* 0x004fca0000000100 */
[----:B------:R1:W-:Y:S07]  /*0510*/  STG.E desc[UR6][R2.64], R11 ;  /* 0x0000000b02007986 */ /* 0x0003ee000c101906 */
[----:B------:R-:W-:Y:S05]  /*0520*/  @!P1 BRA `(.L_x_6) ;  /* 0xfffffffc00d89947 */ /* 0x000fea000383ffff */
.L_x_5:
[----:B------:R-:W-:Y:S05]  /*0530*/  BSYNC.RECONVERGENT B0 ;  /* 0x0000000000007941 */ /* 0x000fea0003800200 */
.L_x_0:
[----:B------:R-:W-:Y:S05]  /*0540*/  @!P0 BRA `(.L_x_7) ;  /* 0xfffffff800dc8947 */ /* 0x000fea000383ffff */
[----:B------:R-:W-:Y:S05]  /*0550*/  EXIT ;  /* 0x000000000000794d */ /* 0x000fea0003800000 */
.L_x_8:
[----:B------:R-:W-:-:S00]  /*0560*/  BRA `(.L_x_8) ;  /* 0xfffffffc00fc7947 */ /* 0x000fc0000383ffff */
[----:B------:R-:W-:-:S00]  /*0570*/  NOP ;  /* 0x0000000000007918 */ /* 0x000fc00000000000 */
        /* <DEDUP_REMOVED lines=8> */
.L_x_9:


//--------------------- .nv.shared.reserved.0     --------------------------
	.section	.nv.shared.reserved.0,"aw",@nobits
	.weak		__nv_reservedSMEM_offset_0_alias
	.size		__nv_reservedSMEM_offset_0_alias, 0, 64
	.other		__nv_reservedSMEM_offset_0_alias,@"STO_CUDA_RESERVED_SHARED STV_DEFAULT"
__nv_reservedSMEM_offset_0_alias:
	.zero		0
	.zero		64


//--------------------- .nv.constant0._Z9scheduleriPfS_P11Requirementii --------------------------
	.section	.nv.constant0._Z9scheduleriPfS_P11Requirementii,"a",@progbits
	.sectionflags	@""
	.align	4
.nv.constant0._Z9scheduleriPfS_P11Requirementii:
	.zero		936


//--------------------- SYMBOLS --------------------------

	.type		.nv.reservedSmem.offset0,@object
	.size		.nv.reservedSmem.offset0,0x4
